//
// Generated by NVIDIA NVVM Compiler
//
// Compiler Build ID: CL-36424714
// Cuda compilation tools, release 13.0, V13.0.88
// Based on NVVM 20.0.0
//

.version 9.0
.target sm_100
.address_size 64

	// .globl	_Z12sumaVectoresPfS_

.visible .entry _Z12sumaVectoresPfS_(
	.param .u64 .ptr .align 1 _Z12sumaVectoresPfS__param_0,
	.param .u64 .ptr .align 1 _Z12sumaVectoresPfS__param_1
)
{
	.reg .pred 	%p<4>;
	.reg .b32 	%r<5>;
	.reg .b32 	%f<7>;
	.reg .b64 	%rd<8>;

	ld.param.u64 	%rd1, [_Z12sumaVectoresPfS__param_0];
	ld.param.u64 	%rd2, [_Z12sumaVectoresPfS__param_1];
	mov.u32 	%r2, %ctaid.x;
	mov.u32 	%r3, %ntid.x;
	mov.u32 	%r4, %tid.x;
	mad.lo.s32 	%r1, %r2, %r3, %r4;
	setp.gt.s32 	%p1, %r1, 9;
	@%p1 bra 	$L__BB0_4;
	setp.eq.s32 	%p2, %r1, 0;
	@%p2 bra 	$L__BB0_4;
	setp.eq.s32 	%p3, %r1, 9;
	@%p3 bra 	$L__BB0_4;
	cvta.to.global.u64 	%rd3, %rd2;
	mul.wide.s32 	%rd4, %r1, 4;
	add.s64 	%rd5, %rd3, %rd4;
	ld.global.f32 	%f1, [%rd5+-4];
	ld.global.f32 	%f2, [%rd5];
	mul.f32 	%f3, %f1, %f2;
	ld.global.f32 	%f4, [%rd5+4];
	mul.f32 	%f5, %f3, %f4;
	div.rn.f32 	%f6, %f5, 0f40400000;
	cvta.to.global.u64 	%rd6, %rd1;
	add.s64 	%rd7, %rd6, %rd4;
	st.global.f32 	[%rd7], %f6;
$L__BB0_4:
	ret;

}


// ===== COMPILED SASS (sm_100) =====

	.target	sm_100

	.elftype	@"ET_EXEC"


//--------------------- .note.nv.tkinfo           --------------------------
	.section	.note.nv.tkinfo,"",@"SHT_NOTE"
	.sectionflags	@"SHF_NOTE_NV_TKINFO"
	.tkinfo
        /*0018*/ 	.word	0x00000002
        /*0030*/ 	.string	""
        /*0030*/ 	.string	"ptxas"
        /*0030*/ 	.string	"Cuda compilation tools, release 13.0, V13.0.88"
        /*0030*/ 	.string	"Build cuda_13.0.r13.0/compiler.36424714_0"
        /*0030*/ 	.string	"-arch sm_100 -m 64 "



//--------------------- .note.nv.cuinfo           --------------------------
	.section	.note.nv.cuinfo,"",@"SHT_NOTE"
	.sectionflags	@"SHF_NOTE_NV_CUINFO"
        /*0018*/ 	.short	0x0002
        /*001a*/ 	.short	0x0064
        /*001c*/ 	.short	0x0082
	.zero		2


//--------------------- .nv.info                  --------------------------
	.section	.nv.info,"",@"SHT_CUDA_INFO"
	.align	4


	//----- nvinfo : EIATTR_REGCOUNT
	.align		4
        /*0000*/ 	.byte	0x04, 0x2f
        /*0002*/ 	.short	(.L_1 - .L_0)
	.align		4
.L_0:
        /*0004*/ 	.word	index@(_Z12sumaVectoresPfS_)
        /*0008*/ 	.word	0x0000000d


	//----- nvinfo : EIATTR_FRAME_SIZE
	.align		4
.L_1:
        /*000c*/ 	.byte	0x04, 0x11
        /*000e*/ 	.short	(.L_3 - .L_2)
	.align		4
.L_2:
        /*0010*/ 	.word	index@($__internal_0_$__cuda_sm3x_div_rn_noftz_f32_slowpath)
        /*0014*/ 	.word	0x00000000


	//----- nvinfo : EIATTR_FRAME_SIZE
	.align		4
.L_3:
        /*0018*/ 	.byte	0x04, 0x11
        /*001a*/ 	.short	(.L_5 - .L_4)
	.align		4
.L_4:
        /*001c*/ 	.word	index@(_Z12sumaVectoresPfS_)
        /*0020*/ 	.word	0x00000000


	//----- nvinfo : EIATTR_MIN_STACK_SIZE
	.align		4
.L_5:
        /*0024*/ 	.byte	0x04, 0x12
        /*0026*/ 	.short	(.L_7 - .L_6)
	.align		4
.L_6:
        /*0028*/ 	.word	index@(_Z12sumaVectoresPfS_)
        /*002c*/ 	.word	0x00000000
.L_7:


//--------------------- .nv.compat                --------------------------
	.section	.nv.compat,"",@"SHT_CUDA_COMPAT_INFO"
	.align	4
        /*0000*/ 	.byte	0x02, 0x09, 0x00, 0x00, 0x02, 0x02, 0x01, 0x00, 0x02, 0x05, 0x05, 0x00, 0x03, 0x07, 0x01, 0x01
        /*0010*/ 	.byte	0x02, 0x03, 0x00, 0x00, 0x02, 0x06, 0x01, 0x00, 0x04, 0x0b, 0x08, 0x00, 0x01, 0x00, 0x00, 0x00
        /*0020*/ 	.byte	0x00, 0x00, 0x00, 0x00


//--------------------- .nv.info._Z12sumaVectoresPfS_ --------------------------
	.section	.nv.info._Z12sumaVectoresPfS_,"",@"SHT_CUDA_INFO"
	.sectionflags	@""
	.align	4


	//----- nvinfo : EIATTR_CUDA_API_VERSION
	.align		4
        /*0000*/ 	.byte	0x04, 0x37
        /*0002*/ 	.short	(.L_9 - .L_8)
.L_8:
        /*0004*/ 	.word	0x00000082


	//----- nvinfo : EIATTR_KPARAM_INFO
	.align		4
.L_9:
        /*0008*/ 	.byte	0x04, 0x17
        /*000a*/ 	.short	(.L_11 - .L_10)
.L_10:
        /*000c*/ 	.word	0x00000000
        /*0010*/ 	.short	0x0001
        /*0012*/ 	.short	0x0008
        /*0014*/ 	.byte	0x00, 0xf5, 0x21, 0x00


	//----- nvinfo : EIATTR_KPARAM_INFO
	.align		4
.L_11:
        /*0018*/ 	.byte	0x04, 0x17
        /*001a*/ 	.short	(.L_13 - .L_12)
.L_12:
        /*001c*/ 	.word	0x00000000
        /*0020*/ 	.short	0x0000
        /*0022*/ 	.short	0x0000
        /*0024*/ 	.byte	0x00, 0xf5, 0x21, 0x00


	//----- nvinfo : EIATTR_SPARSE_MMA_MASK
	.align		4
.L_13:
        /*0028*/ 	.byte	0x03, 0x50
        /*002a*/ 	.short	0x0000


	//----- nvinfo : EIATTR_MAXREG_COUNT
	.align		4
        /*002c*/ 	.byte	0x03, 0x1b
        /*002e*/ 	.short	0x00ff


	//----- nvinfo : EIATTR_MERCURY_ISA_VERSION
	.align		4
        /*0030*/ 	.byte	0x03, 0x5f
        /*0032*/ 	.short	0x0101


	//----- nvinfo : EIATTR_VRC_CTA_INIT_COUNT
	.align		4
        /*0034*/ 	.byte	0x02, 0x4a
	.zero		1
	.zero		1


	//----- nvinfo : EIATTR_EXIT_INSTR_OFFSETS
	.align		4
        /*0038*/ 	.byte	0x04, 0x1c
        /*003a*/ 	.short	(.L_15 - .L_14)


	//   ....[0]....
.L_14:
        /*003c*/ 	.word	0x00000060


	//   ....[1]....
        /*0040*/ 	.word	0x00000240


	//----- nvinfo : EIATTR_INDIRECT_BRANCH_TARGETS
	.align		4
.L_15:
        /*0044*/ 	.byte	0x04, 0x34
        /*0046*/ 	.short	(.L_17 - .L_16)


	//   ....[0]....
.L_16:
        /*0048*/ 	.word	.L_x_15@srel
        /*004c*/ 	.short	0x0
        /*004e*/ 	.short	0x0
        /*0050*/ 	.word	0xb
        /*0054*/ 	.word	.L_x_16@srel
        /* <DEDUP_REMOVED lines=10> */


	//----- nvinfo : EIATTR_CRS_STACK_SIZE
	.align		4
.L_17:
        /*0080*/ 	.byte	0x04, 0x1e
        /*0082*/ 	.short	(.L_19 - .L_18)
.L_18:
        /*0084*/ 	.word	0x00000000


	//----- nvinfo : EIATTR_CBANK_PARAM_SIZE
	.align		4
.L_19:
        /*0088*/ 	.byte	0x03, 0x19
        /*008a*/ 	.short	0x0010


	//----- nvinfo : EIATTR_PARAM_CBANK
	.align		4
        /*008c*/ 	.byte	0x04, 0x0a
        /*008e*/ 	.short	(.L_21 - .L_20)
	.align		4
.L_20:
        /*0090*/ 	.word	index@(.nv.constant0._Z12sumaVectoresPfS_)
        /*0094*/ 	.short	0x0380
        /*0096*/ 	.short	0x0010


	//----- nvinfo : EIATTR_SW_WAR
	.align		4
.L_21:
        /*0098*/ 	.byte	0x04, 0x36
        /*009a*/ 	.short	(.L_23 - .L_22)
.L_22:
        /*009c*/ 	.word	0x00000008
.L_23:


//--------------------- .nv.callgraph             --------------------------
	.section	.nv.callgraph,"",@"SHT_CUDA_CALLGRAPH"
	.align	4
	.sectionentsize	8
	.align		4
        /*0000*/ 	.word	0x00000000
	.align		4
        /*0004*/ 	.word	0xffffffff
	.align		4
        /*0008*/ 	.word	0x00000000
	.align		4
        /*000c*/ 	.word	0xfffffffe
	.align		4
        /*0010*/ 	.word	0x00000000
	.align		4
        /*0014*/ 	.word	0xfffffffd
	.align		4
        /*0018*/ 	.word	0x00000000
	.align		4
        /*001c*/ 	.word	0xfffffffc


//--------------------- .nv.constant2._Z12sumaVectoresPfS_ --------------------------
	.section	.nv.constant2._Z12sumaVectoresPfS_,"a",@progbits
	.sectionflags	@""
	.align	4
.nv.constant2._Z12sumaVectoresPfS_:
        /*0000*/ 	.byte	0x40, 0x02, 0x00, 0x00, 0xd0, 0x00, 0x00, 0x00, 0xd0, 0x00, 0x00, 0x00, 0xd0, 0x00, 0x00, 0x00
        /*0010*/ 	.byte	0xd0, 0x00, 0x00, 0x00, 0xd0, 0x00, 0x00, 0x00, 0xd0, 0x00, 0x00, 0x00, 0xd0, 0x00, 0x00, 0x00
        /*0020*/ 	.byte	0xd0, 0x00, 0x00, 0x00, 0x40, 0x02, 0x00, 0x00, 0xd0, 0x00, 0x00, 0x00


//--------------------- .text._Z12sumaVectoresPfS_ --------------------------
	.section	.text._Z12sumaVectoresPfS_,"ax",@progbits
	.align	128
        .global         _Z12sumaVectoresPfS_
        .type           _Z12sumaVectoresPfS_,@function
        .size           _Z12sumaVectoresPfS_,(.L_x_27 - _Z12sumaVectoresPfS_)
        .other          _Z12sumaVectoresPfS_,@"STO_CUDA_ENTRY STV_DEFAULT"
_Z12sumaVectoresPfS_:
.text._Z12sumaVectoresPfS_:
[----:B------:R-:W-:Y:S01]  /*0000*/  LDC R1, c[0x0][0x37c] ;  /* 0x0000df00ff017b82 */ /* 0x000fe20000000800 */
[----:B------:R-:W0:Y:S07]  /*0010*/  S2R R3, SR_TID.X ;  /* 0x0000000000037919 */ /* 0x000e2e0000002100 */
[----:B------:R-:W0:Y:S08]  /*0020*/  S2UR UR4, SR_CTAID.X ;  /* 0x00000000000479c3 */ /* 0x000e300000002500 */
[----:B------:R-:W0:Y:S02]  /*0030*/  LDC R2, c[0x0][0x360] ;  /* 0x0000d800ff027b82 */ /* 0x000e240000000800 */
[----:B0-----:R-:W-:-:S05]  /*0040*/  IMAD R2, R2, UR4, R3 ;  /* 0x0000000402027c24 */ /* 0x001fca000f8e0203 */
[----:B------:R-:W-:-:S13]  /*0050*/  ISETP.GT.AND P0, PT, R2, 0x9, PT ;  /* 0x000000090200780c */ /* 0x000fda0003f04270 */
[----:B------:R-:W-:Y:S05]  /*0060*/  @P0 EXIT ;  /* 0x000000000000094d */ /* 0x000fea0003800000 */
[----:B------:R-:W-:Y:S01]  /*0070*/  VIMNMX.U32 R0, PT, PT, R2, 0xa, PT ;  /* 0x0000000a02007848 */ /* 0x000fe20003fe0000 */
[----:B------:R-:W0:Y:S04]  /*0080*/  LDCU.64 UR6, c[0x0][0x358] ;  /* 0x00006b00ff0677ac */ /* 0x000e280008000a00 */
[----:B------:R-:W-:-:S04]  /*0090*/  IMAD.SHL.U32 R0, R0, 0x4, RZ ;  /* 0x0000000400007824 */ /* 0x000fc800078e00ff */
[----:B------:R-:W1:Y:S02]  /*00a0*/  LDC R4, c[0x2][R0] ;  /* 0x0080000000047b82 */ /* 0x000e640000000800 */
[----:B-1----:R-:W-:-:S04]  /*00b0*/  SHF.R.S32.HI R5, RZ, 0x1f, R4 ;  /* 0x0000001fff057819 */ /* 0x002fc80000011404 */
.L_x_15:
[----:B0-----:R-:W-:Y:S05]  /*00c0*/  BRX R4 -0xd0                                                            (*"BRANCH_TARGETS .L_x_16,.L_x_17"*) ;  /* 0xfffffffc04cc7949 */ /* 0x001fea000383ffff */
.L_x_17:
[----:B------:R-:W0:Y:S02]  /*00d0*/  LDC.64 R4, c[0x0][0x388] ;  /* 0x0000e200ff047b82 */ /* 0x000e240000000a00 */
[----:B0-----:R-:W-:-:S05]  /*00e0*/  IMAD.WIDE R4, R2, 0x4, R4 ;  /* 0x0000000402047825 */ /* 0x001fca00078e0204 */
[----:B------:R-:W2:Y:S04]  /*00f0*/  LDG.E R0, desc[UR6][R4.64+-0x4] ;  /* 0xfffffc0604007981 */ /* 0x000ea8000c1e1900 */
[----:B------:R-:W2:Y:S04]  /*0100*/  LDG.E R3, desc[UR6][R4.64] ;  /* 0x0000000604037981 */ /* 0x000ea8000c1e1900 */
[----:B------:R-:W3:Y:S01]  /*0110*/  LDG.E R7, desc[UR6][R4.64+0x4] ;  /* 0x0000040604077981 */ /* 0x000ee2000c1e1900 */
[----:B------:R-:W-:Y:S01]  /*0120*/  IMAD.MOV.U32 R6, RZ, RZ, 0x3eaaaaab ;  /* 0x3eaaaaabff067424 */ /* 0x000fe200078e00ff */
[----:B------:R-:W-:Y:S01]  /*0130*/  BSSY.RECONVERGENT B1, `(.L_x_0) ;  /* 0x000000d000017945 */ /* 0x000fe20003800200 */
[----:B------:R-:W-:-:S02]  /*0140*/  IMAD.MOV.U32 R9, RZ, RZ, 0x40400000 ;  /* 0x40400000ff097424 */ /* 0x000fc400078e00ff */
[----:B--2---:R-:W-:Y:S02]  /*0150*/  FMUL R0, R0, R3 ;  /* 0x0000000300007220 */ /* 0x004fe40000400000 */
[----:B------:R-:W-:Y:S02]  /*0160*/  FFMA R3, R6, -R9, 1 ;  /* 0x3f80000006037423 */ /* 0x000fe40000000809 */
[----:B---3--:R-:W-:Y:S02]  /*0170*/  FMUL R0, R0, R7 ;  /* 0x0000000700007220 */ /* 0x008fe40000400000 */
[----:B------:R-:W-:Y:S02]  /*0180*/  FFMA R3, R3, R6, 0.3333333432674407959 ;  /* 0x3eaaaaab03037423 */ /* 0x000fe40000000006 */
[----:B------:R-:W0:Y:S02]  /*0190*/  FCHK P0, R0, 3 ;  /* 0x4040000000007902 */ /* 0x000e240000000000 */
[----:B------:R-:W-:-:S04]  /*01a0*/  FFMA R6, R0, R3, RZ ;  /* 0x0000000300067223 */ /* 0x000fc800000000ff */
[----:B------:R-:W-:-:S04]  /*01b0*/  FFMA R7, R6, -3, R0 ;  /* 0xc040000006077823 */ /* 0x000fc80000000000 */
[----:B------:R-:W-:Y:S01]  /*01c0*/  FFMA R7, R3, R7, R6 ;  /* 0x0000000703077223 */ /* 0x000fe20000000006 */
[----:B0-----:R-:W-:Y:S06]  /*01d0*/  @!P0 BRA `(.L_x_1) ;  /* 0x0000000000088947 */ /* 0x001fec0003800000 */
[----:B------:R-:W-:-:S07]  /*01e0*/  MOV R4, 0x200 ;  /* 0x0000020000047802 */ /* 0x000fce0000000f00 */
[----:B------:R-:W-:Y:S05]  /*01f0*/  CALL.REL.NOINC `($__internal_0_$__cuda_sm3x_div_rn_noftz_f32_slowpath) ;  /* 0x0000000000147944 */ /* 0x000fea0003c00000 */
.L_x_1:
[----:B------:R-:W-:Y:S05]  /*0200*/  BSYNC.RECONVERGENT B1 ;  /* 0x0000000000017941 */ /* 0x000fea0003800200 */
.L_x_0:
[----:B------:R-:W0:Y:S02]  /*0210*/  LDC.64 R4, c[0x0][0x380] ;  /* 0x0000e000ff047b82 */ /* 0x000e240000000a00 */
[----:B0-----:R-:W-:-:S05]  /*0220*/  IMAD.WIDE R2, R2, 0x4, R4 ;  /* 0x0000000402027825 */ /* 0x001fca00078e0204 */
[----:B------:R0:W-:Y:S02]  /*0230*/  STG.E desc[UR6][R2.64], R7 ;  /* 0x0000000702007986 */ /* 0x0001e4000c101906 */
.L_x_16:
[----:B------:R-:W-:Y:S05]  /*0240*/  EXIT ;  /* 0x000000000000794d */ /* 0x000fea0003800000 */
        .weak           $__internal_0_$__cuda_sm3x_div_rn_noftz_f32_slowpath
        .type           $__internal_0_$__cuda_sm3x_div_rn_noftz_f32_slowpath,@function
        .size           $__internal_0_$__cuda_sm3x_div_rn_noftz_f32_slowpath,(.L_x_27 - $__internal_0_$__cuda_sm3x_div_rn_noftz_f32_slowpath)
$__internal_0_$__cuda_sm3x_div_rn_noftz_f32_slowpath:
[--C-:B------:R-:W-:Y:S01]  /*0250*/  SHF.R.U32.HI R3, RZ, 0x17, R0.reuse ;  /* 0x00000017ff037819 */ /* 0x100fe20000011600 */
[----:B------:R-:W-:Y:S04]  /*0260*/  BSSY.RECONVERGENT B0, `(.L_x_2) ;  /* 0x000005c000007945 */ /* 0x000fe80003800200 */
[----:B------:R-:W-:Y:S01]  /*0270*/  BSSY.RELIABLE B2, `(.L_x_3) ;  /* 0x000001a000027945 */ /* 0x000fe20003800100 */
[----:B------:R-:W-:Y:S01]  /*0280*/  IMAD.MOV.U32 R5, RZ, RZ, R0 ;  /* 0x000000ffff057224 */ /* 0x000fe200078e0000 */
[----:B------:R-:W-:-:S05]  /*0290*/  LOP3.LUT R3, R3, 0xff, RZ, 0xc0, !PT ;  /* 0x000000ff03037812 */ /* 0x000fca00078ec0ff */
[----:B------:R-:W-:-:S05]  /*02a0*/  VIADD R7, R3, 0xffffffff ;  /* 0xffffffff03077836 */ /* 0x000fca0000000000 */
[----:B------:R-:W-:-:S13]  /*02b0*/  ISETP.GT.U32.OR P0, PT, R7, 0xfd, !PT ;  /* 0x000000fd0700780c */ /* 0x000fda0007f04470 */
[----:B------:R-:W-:Y:S01]  /*02c0*/  @!P0 IMAD.MOV.U32 R6, RZ, RZ, RZ ;  /* 0x000000ffff068224 */ /* 0x000fe200078e00ff */
[----:B------:R-:W-:Y:S06]  /*02d0*/  @!P0 BRA `(.L_x_4) ;  /* 0x00000000004c8947 */ /* 0x000fec0003800000 */
[----:B------:R-:W-:-:S13]  /*02e0*/  FSETP.GTU.FTZ.AND P0, PT, |R0|, +INF , PT ;  /* 0x7f8000000000780b */ /* 0x000fda0003f1c200 */
[----:B------:R-:W-:Y:S05]  /*02f0*/  @P0 BREAK.RELIABLE B2 ;  /* 0x0000000000020942 */ /* 0x000fea0003800100 */
[----:B------:R-:W-:Y:S05]  /*0300*/  @P0 BRA `(.L_x_5) ;  /* 0x0000000400400947 */ /* 0x000fea0003800000 */
[----:B------:R-:W-:-:S05]  /*0310*/  IMAD.MOV.U32 R6, RZ, RZ, 0x40400000 ;  /* 0x40400000ff067424 */ /* 0x000fca00078e00ff */
[----:B------:R-:W-:-:S13]  /*0320*/  LOP3.LUT P0, RZ, R6, 0x7fffffff, R5, 0xc8, !PT ;  /* 0x7fffffff06ff7812 */ /* 0x000fda000780c805 */
[----:B------:R-:W-:Y:S05]  /*0330*/  @!P0 BREAK.RELIABLE B2 ;  /* 0x0000000000028942 */ /* 0x000fea0003800100 */
[----:B------:R-:W-:Y:S05]  /*0340*/  @!P0 BRA `(.L_x_6) ;  /* 0x0000000400288947 */ /* 0x000fea0003800000 */
[----:B------:R-:W-:-:S13]  /*0350*/  LOP3.LUT P0, RZ, R5, 0x7fffffff, RZ, 0xc0, !PT ;  /* 0x7fffffff05ff7812 */ /* 0x000fda000780c0ff */
[----:B------:R-:W-:Y:S05]  /*0360*/  @!P0 BREAK.RELIABLE B2 ;  /* 0x0000000000028942 */ /* 0x000fea0003800100 */
[----:B------:R-:W-:Y:S05]  /*0370*/  @!P0 BRA `(.L_x_7) ;  /* 0x0000000400148947 */ /* 0x000fea0003800000 */
[----:B------:R-:W-:Y:S02]  /*0380*/  FSETP.NEU.FTZ.AND P0, PT, |R0|, +INF , PT ;  /* 0x7f8000000000780b */ /* 0x000fe40003f1d200 */
[----:B------:R-:W-:-:S04]  /*0390*/  LOP3.LUT P1, RZ, R6, 0x7fffffff, RZ, 0xc0, !PT ;  /* 0x7fffffff06ff7812 */ /* 0x000fc8000782c0ff */
[----:B------:R-:W-:-:S13]  /*03a0*/  PLOP3.LUT P0, PT, P0, P1, PT, 0x2f, 0xf2 ;  /* 0x0000000000f2781c */ /* 0x000fda0000702577 */
[----:B------:R-:W-:Y:S05]  /*03b0*/  @P0 BREAK.RELIABLE B2 ;  /* 0x0000000000020942 */ /* 0x000fea0003800100 */
[----:B------:R-:W-:Y:S05]  /*03c0*/  @P0 BRA `(.L_x_8) ;  /* 0x0000000000f40947 */ /* 0x000fea0003800000 */
[----:B------:R-:W-:-:S13]  /*03d0*/  ISETP.GE.AND P0, PT, R7, RZ, PT ;  /* 0x000000ff0700720c */ /* 0x000fda0003f06270 */
[----:B------:R-:W-:Y:S02]  /*03e0*/  @P0 IMAD.MOV.U32 R6, RZ, RZ, RZ ;  /* 0x000000ffff060224 */ /* 0x000fe400078e00ff */
[----:B------:R-:W-:Y:S01]  /*03f0*/  @!P0 FFMA R5, R0, 1.84467440737095516160e+19, RZ ;  /* 0x5f80000000058823 */ /* 0x000fe200000000ff */
[----:B------:R-:W-:-:S07]  /*0400*/  @!P0 IMAD.MOV.U32 R6, RZ, RZ, -0x40 ;  /* 0xffffffc0ff068424 */ /* 0x000fce00078e00ff */
.L_x_4:
[----:B------:R-:W-:Y:S05]  /*0410*/  BSYNC.RELIABLE B2 ;  /* 0x0000000000027941 */ /* 0x000fea0003800100 */
.L_x_3:
[----:B------:R-:W-:Y:S01]  /*0420*/  UMOV UR4, 0x40400000 ;  /* 0x4040000000047882 */ /* 0x000fe20000000000 */
[----:B------:R-:W-:Y:S01]  /*0430*/  VIADD R3, R3, 0xffffff81 ;  /* 0xffffff8103037836 */ /* 0x000fe20000000000 */
[----:B------:R-:W-:Y:S01]  /*0440*/  UIADD3 UR4, UPT, UPT, UR4, -0x800000, URZ ;  /* 0xff80000004047890 */ /* 0x000fe2000fffe0ff */
[----:B------:R-:W-:Y:S02]  /*0450*/  BSSY.RECONVERGENT B2, `(.L_x_9) ;  /* 0x0000033000027945 */ /* 0x000fe40003800200 */
[----:B------:R-:W-:Y:S01]  /*0460*/  IMAD R0, R3, -0x800000, R5 ;  /* 0xff80000003007824 */ /* 0x000fe200078e0205 */
[----:B------:R-:W-:Y:S02]  /*0470*/  IADD3 R6, PT, PT, R6, -0x1, R3 ;  /* 0xffffffff06067810 */ /* 0x000fe40007ffe003 */
[----:B------:R-:W-:-:S03]  /*0480*/  FADD.FTZ R9, -RZ, -UR4 ;  /* 0x80000004ff097e21 */ /* 0x000fc60008010100 */
[----:B------:R-:W0:Y:S02]  /*0490*/  MUFU.RCP R7, UR4 ;  /* 0x0000000400077d08 */ /* 0x000e240008001000 */
[----:B0-----:R-:W-:-:S04]  /*04a0*/  FFMA R8, R7, R9, 1 ;  /* 0x3f80000007087423 */ /* 0x001fc80000000009 */
[----:B------:R-:W-:-:S04]  /*04b0*/  FFMA R7, R7, R8, R7 ;  /* 0x0000000807077223 */ /* 0x000fc80000000007 */
[----:B------:R-:W-:-:S04]  /*04c0*/  FFMA R8, R0, R7, RZ ;  /* 0x0000000700087223 */ /* 0x000fc800000000ff */
[----:B------:R-:W-:-:S04]  /*04d0*/  FFMA R5, R9, R8, R0 ;  /* 0x0000000809057223 */ /* 0x000fc80000000000 */
[----:B------:R-:W-:-:S04]  /*04e0*/  FFMA R8, R7, R5, R8 ;  /* 0x0000000507087223 */ /* 0x000fc80000000008 */
[----:B------:R-:W-:-:S04]  /*04f0*/  FFMA R9, R9, R8, R0 ;  /* 0x0000000809097223 */ /* 0x000fc80000000000 */
[----:B------:R-:W-:-:S05]  /*0500*/  FFMA R5, R7, R9, R8 ;  /* 0x0000000907057223 */ /* 0x000fca0000000008 */
[----:B------:R-:W-:-:S04]  /*0510*/  SHF.R.U32.HI R0, RZ, 0x17, R5 ;  /* 0x00000017ff007819 */ /* 0x000fc80000011605 */
[----:B------:R-:W-:-:S05]  /*0520*/  LOP3.LUT R0, R0, 0xff, RZ, 0xc0, !PT ;  /* 0x000000ff00007812 */ /* 0x000fca00078ec0ff */
[----:B------:R-:W-:-:S04]  /*0530*/  IMAD.IADD R10, R0, 0x1, R6 ;  /* 0x00000001000a7824 */ /* 0x000fc800078e0206 */
[----:B------:R-:W-:-:S05]  /*0540*/  VIADD R0, R10, 0xffffffff ;  /* 0xffffffff0a007836 */ /* 0x000fca0000000000 */
[----:B------:R-:W-:-:S13]  /*0550*/  ISETP.GE.U32.AND P0, PT, R0, 0xfe, PT ;  /* 0x000000fe0000780c */ /* 0x000fda0003f06070 */
[----:B------:R-:W-:Y:S05]  /*0560*/  @!P0 BRA `(.L_x_10) ;  /* 0x0000000000808947 */ /* 0x000fea0003800000 */
[----:B------:R-:W-:-:S13]  /*0570*/  ISETP.GT.AND P0, PT, R10, 0xfe, PT ;  /* 0x000000fe0a00780c */ /* 0x000fda0003f04270 */
[----:B------:R-:W-:Y:S05]  /*0580*/  @P0 BRA `(.L_x_11) ;  /* 0x00000000006c0947 */ /* 0x000fea0003800000 */
[----:B------:R-:W-:-:S13]  /*0590*/  ISETP.GE.AND P0, PT, R10, 0x1, PT ;  /* 0x000000010a00780c */ /* 0x000fda0003f06270 */
[----:B------:R-:W-:Y:S05]  /*05a0*/  @P0 BRA `(.L_x_12) ;  /* 0x0000000000740947 */ /* 0x000fea0003800000 */
[----:B------:R-:W-:Y:S02]  /*05b0*/  ISETP.GE.AND P0, PT, R10, -0x18, PT ;  /* 0xffffffe80a00780c */ /* 0x000fe40003f06270 */
[----:B------:R-:W-:-:S11]  /*05c0*/  LOP3.LUT R5, R5, 0x80000000, RZ, 0xc0, !PT ;  /* 0x8000000005057812 */ /* 0x000fd600078ec0ff */
[----:B------:R-:W-:Y:S05]  /*05d0*/  @!P0 BRA `(.L_x_12) ;  /* 0x0000000000688947 */ /* 0x000fea0003800000 */
[CCC-:B------:R-:W-:Y:S01]  /*05e0*/  FFMA.RZ R0, R7.reuse, R9.reuse, R8.reuse ;  /* 0x0000000907007223 */ /* 0x1c0fe2000000c008 */
[C---:B------:R-:W-:Y:S01]  /*05f0*/  VIADD R6, R10.reuse, 0x20 ;  /* 0x000000200a067836 */ /* 0x040fe20000000000 */
[C---:B------:R-:W-:Y:S02]  /*0600*/  ISETP.NE.AND P2, PT, R10.reuse, RZ, PT ;  /* 0x000000ff0a00720c */ /* 0x040fe40003f45270 */
[----:B------:R-:W-:Y:S02]  /*0610*/  ISETP.NE.AND P1, PT, R10, RZ, PT ;  /* 0x000000ff0a00720c */ /* 0x000fe40003f25270 */
[----:B------:R-:W-:Y:S01]  /*0620*/  LOP3.LUT R3, R0, 0x7fffff, RZ, 0xc0, !PT ;  /* 0x007fffff00037812 */ /* 0x000fe200078ec0ff */
[CCC-:B------:R-:W-:Y:S01]  /*0630*/  FFMA.RP R0, R7.reuse, R9.reuse, R8.reuse ;  /* 0x0000000907007223 */ /* 0x1c0fe20000008008 */
[----:B------:R-:W-:Y:S01]  /*0640*/  FFMA.RM R7, R7, R9, R8 ;  /* 0x0000000907077223 */ /* 0x000fe20000004008 */
[----:B------:R-:W-:Y:S01]  /*0650*/  IMAD.MOV R8, RZ, RZ, -R10 ;  /* 0x000000ffff087224 */ /* 0x000fe200078e0a0a */
[----:B------:R-:W-:-:S03]  /*0660*/  LOP3.LUT R3, R3, 0x800000, RZ, 0xfc, !PT ;  /* 0x0080000003037812 */ /* 0x000fc600078efcff */
[----:B------:R-:W-:Y:S02]  /*0670*/  FSETP.NEU.FTZ.AND P0, PT, R0, R7, PT ;  /* 0x000000070000720b */ /* 0x000fe40003f1d000 */
[----:B------:R-:W-:Y:S02]  /*0680*/  SHF.L.U32 R6, R3, R6, RZ ;  /* 0x0000000603067219 */ /* 0x000fe400000006ff */
[----:B------:R-:W-:Y:S02]  /*0690*/  SEL R0, R8, RZ, P2 ;  /* 0x000000ff08007207 */ /* 0x000fe40001000000 */
[----:B------:R-:W-:Y:S02]  /*06a0*/  ISETP.NE.AND P1, PT, R6, RZ, P1 ;  /* 0x000000ff0600720c */ /* 0x000fe40000f25270 */
[----:B------:R-:W-:Y:S02]  /*06b0*/  SHF.R.U32.HI R0, RZ, R0, R3 ;  /* 0x00000000ff007219 */ /* 0x000fe40000011603 */
[----:B------:R-:W-:-:S02]  /*06c0*/  PLOP3.LUT P0, PT, P0, P1, PT, 0xf8, 0x8f ;  /* 0x00000000008f781c */ /* 0x000fc40000703f70 */
[----:B------:R-:W-:Y:S02]  /*06d0*/  SHF.R.U32.HI R6, RZ, 0x1, R0 ;  /* 0x00000001ff067819 */ /* 0x000fe40000011600 */
[----:B------:R-:W-:-:S04]  /*06e0*/  SEL R3, RZ, 0x1, !P0 ;  /* 0x00000001ff037807 */ /* 0x000fc80004000000 */
[----:B------:R-:W-:-:S04]  /*06f0*/  LOP3.LUT R3, R3, 0x1, R6, 0xf8, !PT ;  /* 0x0000000103037812 */ /* 0x000fc800078ef806 */
[----:B------:R-:W-:-:S05]  /*0700*/  LOP3.LUT R3, R3, R0, RZ, 0xc0, !PT ;  /* 0x0000000003037212 */ /* 0x000fca00078ec0ff */
[----:B------:R-:W-:-:S05]  /*0710*/  IMAD.IADD R6, R6, 0x1, R3 ;  /* 0x0000000106067824 */ /* 0x000fca00078e0203 */
[----:B------:R-:W-:Y:S01]  /*0720*/  LOP3.LUT R5, R6, R5, RZ, 0xfc, !PT ;  /* 0x0000000506057212 */ /* 0x000fe200078efcff */
[----:B------:R-:W-:Y:S06]  /*0730*/  BRA `(.L_x_12) ;  /* 0x0000000000107947 */ /* 0x000fec0003800000 */
.L_x_11:
[----:B------:R-:W-:-:S04]  /*0740*/  LOP3.LUT R5, R5, 0x80000000, RZ, 0xc0, !PT ;  /* 0x8000000005057812 */ /* 0x000fc800078ec0ff */
[----:B------:R-:W-:Y:S01]  /*0750*/  LOP3.LUT R5, R5, 0x7f800000, RZ, 0xfc, !PT ;  /* 0x7f80000005057812 */ /* 0x000fe200078efcff */
[----:B------:R-:W-:Y:S06]  /*0760*/  BRA `(.L_x_12) ;  /* 0x0000000000047947 */ /* 0x000fec0003800000 */
.L_x_10:
[----:B------:R-:W-:-:S07]  /*0770*/  IMAD R5, R6, 0x800000, R5 ;  /* 0x0080000006057824 */ /* 0x000fce00078e0205 */
.L_x_12:
[----:B------:R-:W-:Y:S05]  /*0780*/  BSYNC.RECONVERGENT B2 ;  /* 0x0000000000027941 */ /* 0x000fea0003800200 */
.L_x_9:
[----:B------:R-:W-:Y:S05]  /*0790*/  BRA `(.L_x_13) ;  /* 0x0000000000207947 */ /* 0x000fea0003800000 */
.L_x_8:
[----:B------:R-:W-:-:S04]  /*07a0*/  LOP3.LUT R5, R6, 0x80000000, R5, 0x48, !PT ;  /* 0x8000000006057812 */ /* 0x000fc800078e4805 */
[----:B------:R-:W-:Y:S01]  /*07b0*/  LOP3.LUT R5, R5, 0x7f800000, RZ, 0xfc, !PT ;  /* 0x7f80000005057812 */ /* 0x000fe200078efcff */
[----:B------:R-:W-:Y:S06]  /*07c0*/  BRA `(.L_x_13) ;  /* 0x0000000000147947 */ /* 0x000fec0003800000 */
.L_x_7:
[----:B------:R-:W-:Y:S01]  /*07d0*/  LOP3.LUT R5, R6, 0x80000000, R5, 0x48, !PT ;  /* 0x8000000006057812 */ /* 0x000fe200078e4805 */
[----:B------:R-:W-:Y:S06]  /*07e0*/  BRA `(.L_x_13) ;  /* 0x00000000000c7947 */ /* 0x000fec0003800000 */
.L_x_6:
[----:B------:R-:W0:Y:S01]  /*07f0*/  MUFU.RSQ R5, -QNAN ;  /* 0xffc0000000057908 */ /* 0x000e220000001400 */
[----:B------:R-:W-:Y:S05]  /*0800*/  BRA `(.L_x_13) ;  /* 0x0000000000047947 */ /* 0x000fea0003800000 */
.L_x_5:
[----:B------:R-:W-:-:S07]  /*0810*/  FADD.FTZ R5, R0, 3 ;  /* 0x4040000000057421 */ /* 0x000fce0000010000 */
.L_x_13:
[----:B------:R-:W-:Y:S05]  /*0820*/  BSYNC.RECONVERGENT B0 ;  /* 0x0000000000007941 */ /* 0x000fea0003800200 */
.L_x_2:
[----:B0-----:R-:W-:Y:S02]  /*0830*/  IMAD.MOV.U32 R7, RZ, RZ, R5 ;  /* 0x000000ffff077224 */ /* 0x001fe400078e0005 */
[----:B------:R-:W-:-:S04]  /*0840*/  IMAD.MOV.U32 R5, RZ, RZ, 0x0 ;  /* 0x00000000ff057424 */ /* 0x000fc800078e00ff */
[----:B------:R-:W-:Y:S05]  /*0850*/  RET.REL.NODEC R4 `(_Z12sumaVectoresPfS_) ;  /* 0xfffffff404e87950 */ /* 0x000fea0003c3ffff */
.L_x_14:
[----:B------:R-:W-:-:S00]  /*0860*/  BRA `(.L_x_14) ;  /* 0xfffffffc00fc7947 */ /* 0x000fc0000383ffff */
[----:B------:R-:W-:-:S00]  /*0870*/  NOP ;  /* 0x0000000000007918 */ /* 0x000fc00000000000 */
        /* <DEDUP_REMOVED lines=8> */
.L_x_27:


//--------------------- .nv.shared.reserved.0     --------------------------
	.section	.nv.shared.reserved.0,"aw",@nobits
	.weak		__nv_reservedSMEM_offset_0_alias
	.size		__nv_reservedSMEM_offset_0_alias, 0, 64
	.other		__nv_reservedSMEM_offset_0_alias,@"STO_CUDA_RESERVED_SHARED STV_DEFAULT"
__nv_reservedSMEM_offset_0_alias:
	.zero		0
	.zero		64


//--------------------- .nv.constant0._Z12sumaVectoresPfS_ --------------------------
	.section	.nv.constant0._Z12sumaVectoresPfS_,"a",@progbits
	.sectionflags	@""
	.align	4
.nv.constant0._Z12sumaVectoresPfS_:
	.zero		912


//--------------------- SYMBOLS --------------------------

	.type		.nv.reservedSmem.offset0,@object
	.size		.nv.reservedSmem.offset0,0x4
